//
// Generated by NVIDIA NVVM Compiler
//
// Compiler Build ID: CL-36424714
// Cuda compilation tools, release 13.0, V13.0.88
// Based on NVVM 20.0.0
//

.version 9.0
.target sm_100
.address_size 64

	// .globl	_Z14prepare_pointsPfS_Pj

.visible .entry _Z14prepare_pointsPfS_Pj(
	.param .u64 .ptr .align 1 _Z14prepare_pointsPfS_Pj_param_0,
	.param .u64 .ptr .align 1 _Z14prepare_pointsPfS_Pj_param_1,
	.param .u64 .ptr .align 1 _Z14prepare_pointsPfS_Pj_param_2
)
{
	.reg .b32 	%r<19>;
	.reg .b32 	%f<7>;
	.reg .b64 	%rd<11>;

	ld.param.u64 	%rd1, [_Z14prepare_pointsPfS_Pj_param_0];
	ld.param.u64 	%rd2, [_Z14prepare_pointsPfS_Pj_param_1];
	ld.param.u64 	%rd3, [_Z14prepare_pointsPfS_Pj_param_2];
	cvta.to.global.u64 	%rd4, %rd2;
	cvta.to.global.u64 	%rd5, %rd1;
	cvta.to.global.u64 	%rd6, %rd3;
	mov.u32 	%r1, %ctaid.x;
	mov.u32 	%r2, %ntid.x;
	mov.u32 	%r3, %tid.x;
	mad.lo.s32 	%r4, %r1, %r2, %r3;
	mul.wide.s32 	%rd7, %r4, 4;
	add.s64 	%rd8, %rd6, %rd7;
	ld.global.u32 	%r5, [%rd8];
	shl.b32 	%r6, %r5, 13;
	xor.b32  	%r7, %r6, %r5;
	shr.u32 	%r8, %r7, 17;
	xor.b32  	%r9, %r8, %r7;
	shl.b32 	%r10, %r9, 5;
	xor.b32  	%r11, %r10, %r9;
	st.global.u32 	[%rd8], %r11;
	cvt.rn.f32.u32 	%f1, %r11;
	mul.f32 	%f2, %f1, 0f2F800000;
	div.rn.f32 	%f3, %f2, 0f41200000;
	add.s64 	%rd9, %rd5, %rd7;
	st.global.f32 	[%rd9], %f3;
	ld.global.u32 	%r12, [%rd8];
	shl.b32 	%r13, %r12, 13;
	xor.b32  	%r14, %r13, %r12;
	shr.u32 	%r15, %r14, 17;
	xor.b32  	%r16, %r15, %r14;
	shl.b32 	%r17, %r16, 5;
	xor.b32  	%r18, %r17, %r16;
	st.global.u32 	[%rd8], %r18;
	cvt.rn.f32.u32 	%f4, %r18;
	mul.f32 	%f5, %f4, 0f2F800000;
	div.rn.f32 	%f6, %f5, 0f41200000;
	add.s64 	%rd10, %rd4, %rd7;
	st.global.f32 	[%rd10], %f6;
	ret;

}
	// .globl	_Z11UpdateTwicePfS_f
.visible .entry _Z11UpdateTwicePfS_f(
	.param .u64 .ptr .align 1 _Z11UpdateTwicePfS_f_param_0,
	.param .u64 .ptr .align 1 _Z11UpdateTwicePfS_f_param_1,
	.param .f32 _Z11UpdateTwicePfS_f_param_2
)
{
	.reg .b32 	%r<5>;
	.reg .b32 	%f<8>;
	.reg .b64 	%rd<8>;
	.reg .b64 	%fd<21>;

	ld.param.u64 	%rd1, [_Z11UpdateTwicePfS_f_param_0];
	ld.param.u64 	%rd2, [_Z11UpdateTwicePfS_f_param_1];
	ld.param.f32 	%f1, [_Z11UpdateTwicePfS_f_param_2];
	cvta.to.global.u64 	%rd3, %rd2;
	cvta.to.global.u64 	%rd4, %rd1;
	mov.u32 	%r1, %ctaid.x;
	mov.u32 	%r2, %ntid.x;
	mov.u32 	%r3, %tid.x;
	mad.lo.s32 	%r4, %r1, %r2, %r3;
	mul.wide.s32 	%rd5, %r4, 4;
	add.s64 	%rd6, %rd4, %rd5;
	add.s64 	%rd7, %rd3, %rd5;
	cvt.f64.f32 	%fd1, %f1;
	mov.f64 	%fd2, 0d3FF0000000000000;
	sub.f64 	%fd3, %fd2, %fd1;
	ld.global.f32 	%f2, [%rd6];
	ld.global.f32 	%f3, [%rd7];
	cvt.f64.f32 	%fd4, %f2;
	cvt.f64.f32 	%fd5, %f3;
	fma.rn.f64 	%fd6, %fd5, 0d3FE0000000000000, %fd4;
	cvt.rn.f32.f64 	%f4, %fd6;
	cvt.f64.f32 	%fd7, %f4;
	mul.f64 	%fd8, %fd7, %fd7;
	mul.f64 	%fd9, %fd8, %fd7;
	fma.rn.f64 	%fd10, %fd3, %fd7, %fd9;
	mul.f64 	%fd11, %fd10, 0d3FE0000000000000;
	sub.f64 	%fd12, %fd5, %fd11;
	cvt.rn.f32.f64 	%f5, %fd12;
	cvt.f64.f32 	%fd13, %f5;
	fma.rn.f64 	%fd14, %fd13, 0d3FE0000000000000, %fd7;
	cvt.rn.f32.f64 	%f6, %fd14;
	cvt.f64.f32 	%fd15, %f6;
	mul.f64 	%fd16, %fd15, %fd15;
	mul.f64 	%fd17, %fd16, %fd15;
	fma.rn.f64 	%fd18, %fd3, %fd15, %fd17;
	mul.f64 	%fd19, %fd18, 0d3FE0000000000000;
	sub.f64 	%fd20, %fd13, %fd19;
	cvt.rn.f32.f64 	%f7, %fd20;
	st.global.f32 	[%rd6], %f6;
	st.global.f32 	[%rd7], %f7;
	ret;

}


// ===== COMPILED SASS (sm_100) =====

	.target	sm_100

	.elftype	@"ET_EXEC"


//--------------------- .note.nv.tkinfo           --------------------------
	.section	.note.nv.tkinfo,"",@"SHT_NOTE"
	.sectionflags	@"SHF_NOTE_NV_TKINFO"
	.tkinfo
        /*0018*/ 	.word	0x00000002
        /*0030*/ 	.string	""
        /*0030*/ 	.string	"ptxas"
        /*0030*/ 	.string	"Cuda compilation tools, release 13.0, V13.0.88"
        /*0030*/ 	.string	"Build cuda_13.0.r13.0/compiler.36424714_0"
        /*0030*/ 	.string	"-arch sm_100 -m 64 "



//--------------------- .note.nv.cuinfo           --------------------------
	.section	.note.nv.cuinfo,"",@"SHT_NOTE"
	.sectionflags	@"SHF_NOTE_NV_CUINFO"
        /*0018*/ 	.short	0x0002
        /*001a*/ 	.short	0x0064
        /*001c*/ 	.short	0x0082
	.zero		2


//--------------------- .nv.info                  --------------------------
	.section	.nv.info,"",@"SHT_CUDA_INFO"
	.align	4


	//----- nvinfo : EIATTR_REGCOUNT
	.align		4
        /*0000*/ 	.byte	0x04, 0x2f
        /*0002*/ 	.short	(.L_1 - .L_0)
	.align		4
.L_0:
        /*0004*/ 	.word	index@(_Z14prepare_pointsPfS_Pj)
        /*0008*/ 	.word	0x00000012


	//----- nvinfo : EIATTR_FRAME_SIZE
	.align		4
.L_1:
        /*000c*/ 	.byte	0x04, 0x11
        /*000e*/ 	.short	(.L_3 - .L_2)
	.align		4
.L_2:
        /*0010*/ 	.word	index@($__internal_0_$__cuda_sm3x_div_rn_noftz_f32_slowpath)
        /*0014*/ 	.word	0x00000000


	//----- nvinfo : EIATTR_FRAME_SIZE
	.align		4
.L_3:
        /*0018*/ 	.byte	0x04, 0x11
        /*001a*/ 	.short	(.L_5 - .L_4)
	.align		4
.L_4:
        /*001c*/ 	.word	index@(_Z14prepare_pointsPfS_Pj)
        /*0020*/ 	.word	0x00000000


	//----- nvinfo : EIATTR_REGCOUNT
	.align		4
.L_5:
        /*0024*/ 	.byte	0x04, 0x2f
        /*0026*/ 	.short	(.L_7 - .L_6)
	.align		4
.L_6:
        /*0028*/ 	.word	index@(_Z11UpdateTwicePfS_f)
        /*002c*/ 	.word	0x00000014


	//----- nvinfo : EIATTR_FRAME_SIZE
	.align		4
.L_7:
        /*0030*/ 	.byte	0x04, 0x11
        /*0032*/ 	.short	(.L_9 - .L_8)
	.align		4
.L_8:
        /*0034*/ 	.word	index@(_Z11UpdateTwicePfS_f)
        /*0038*/ 	.word	0x00000000


	//----- nvinfo : EIATTR_MIN_STACK_SIZE
	.align		4
.L_9:
        /*003c*/ 	.byte	0x04, 0x12
        /*003e*/ 	.short	(.L_11 - .L_10)
	.align		4
.L_10:
        /*0040*/ 	.word	index@(_Z11UpdateTwicePfS_f)
        /*0044*/ 	.word	0x00000000


	//----- nvinfo : EIATTR_MIN_STACK_SIZE
	.align		4
.L_11:
        /*0048*/ 	.byte	0x04, 0x12
        /*004a*/ 	.short	(.L_13 - .L_12)
	.align		4
.L_12:
        /*004c*/ 	.word	index@(_Z14prepare_pointsPfS_Pj)
        /*0050*/ 	.word	0x00000000
.L_13:


//--------------------- .nv.compat                --------------------------
	.section	.nv.compat,"",@"SHT_CUDA_COMPAT_INFO"
	.align	4
        /*0000*/ 	.byte	0x02, 0x09, 0x00, 0x00, 0x02, 0x02, 0x01, 0x00, 0x02, 0x05, 0x05, 0x00, 0x03, 0x07, 0x01, 0x01
        /*0010*/ 	.byte	0x02, 0x03, 0x00, 0x00, 0x02, 0x06, 0x01, 0x00, 0x04, 0x0b, 0x08, 0x00, 0x01, 0x00, 0x00, 0x00
        /*0020*/ 	.byte	0x00, 0x00, 0x00, 0x00


//--------------------- .nv.info._Z11UpdateTwicePfS_f --------------------------
	.section	.nv.info._Z11UpdateTwicePfS_f,"",@"SHT_CUDA_INFO"
	.sectionflags	@""
	.align	4


	//----- nvinfo : EIATTR_CUDA_API_VERSION
	.align		4
        /*0000*/ 	.byte	0x04, 0x37
        /*0002*/ 	.short	(.L_15 - .L_14)
.L_14:
        /*0004*/ 	.word	0x00000082


	//----- nvinfo : EIATTR_KPARAM_INFO
	.align		4
.L_15:
        /*0008*/ 	.byte	0x04, 0x17
        /*000a*/ 	.short	(.L_17 - .L_16)
.L_16:
        /*000c*/ 	.word	0x00000000
        /*0010*/ 	.short	0x0002
        /*0012*/ 	.short	0x0010
        /*0014*/ 	.byte	0x00, 0xf0, 0x11, 0x00


	//----- nvinfo : EIATTR_KPARAM_INFO
	.align		4
.L_17:
        /*0018*/ 	.byte	0x04, 0x17
        /*001a*/ 	.short	(.L_19 - .L_18)
.L_18:
        /*001c*/ 	.word	0x00000000
        /*0020*/ 	.short	0x0001
        /*0022*/ 	.short	0x0008
        /*0024*/ 	.byte	0x00, 0xf5, 0x21, 0x00


	//----- nvinfo : EIATTR_KPARAM_INFO
	.align		4
.L_19:
        /*0028*/ 	.byte	0x04, 0x17
        /*002a*/ 	.short	(.L_21 - .L_20)
.L_20:
        /*002c*/ 	.word	0x00000000
        /*0030*/ 	.short	0x0000
        /*0032*/ 	.short	0x0000
        /*0034*/ 	.byte	0x00, 0xf5, 0x21, 0x00


	//----- nvinfo : EIATTR_SPARSE_MMA_MASK
	.align		4
.L_21:
        /*0038*/ 	.byte	0x03, 0x50
        /*003a*/ 	.short	0x0000


	//----- nvinfo : EIATTR_MAXREG_COUNT
	.align		4
        /*003c*/ 	.byte	0x03, 0x1b
        /*003e*/ 	.short	0x00ff


	//----- nvinfo : EIATTR_MERCURY_ISA_VERSION
	.align		4
        /*0040*/ 	.byte	0x03, 0x5f
        /*0042*/ 	.short	0x0101


	//----- nvinfo : EIATTR_VRC_CTA_INIT_COUNT
	.align		4
        /*0044*/ 	.byte	0x02, 0x4a
	.zero		1
	.zero		1


	//----- nvinfo : EIATTR_EXIT_INSTR_OFFSETS
	.align		4
        /*0048*/ 	.byte	0x04, 0x1c
        /*004a*/ 	.short	(.L_23 - .L_22)


	//   ....[0]....
.L_22:
        /*004c*/ 	.word	0x00000240


	//----- nvinfo : EIATTR_CBANK_PARAM_SIZE
	.align		4
.L_23:
        /*0050*/ 	.byte	0x03, 0x19
        /*0052*/ 	.short	0x0014


	//----- nvinfo : EIATTR_PARAM_CBANK
	.align		4
        /*0054*/ 	.byte	0x04, 0x0a
        /*0056*/ 	.short	(.L_25 - .L_24)
	.align		4
.L_24:
        /*0058*/ 	.word	index@(.nv.constant0._Z11UpdateTwicePfS_f)
        /*005c*/ 	.short	0x0380
        /*005e*/ 	.short	0x0014


	//----- nvinfo : EIATTR_SW_WAR
	.align		4
.L_25:
        /*0060*/ 	.byte	0x04, 0x36
        /*0062*/ 	.short	(.L_27 - .L_26)
.L_26:
        /*0064*/ 	.word	0x00000008
.L_27:


//--------------------- .nv.info._Z14prepare_pointsPfS_Pj --------------------------
	.section	.nv.info._Z14prepare_pointsPfS_Pj,"",@"SHT_CUDA_INFO"
	.sectionflags	@""
	.align	4


	//----- nvinfo : EIATTR_CUDA_API_VERSION
	.align		4
        /*0000*/ 	.byte	0x04, 0x37
        /*0002*/ 	.short	(.L_29 - .L_28)
.L_28:
        /*0004*/ 	.word	0x00000082


	//----- nvinfo : EIATTR_KPARAM_INFO
	.align		4
.L_29:
        /*0008*/ 	.byte	0x04, 0x17
        /*000a*/ 	.short	(.L_31 - .L_30)
.L_30:
        /*000c*/ 	.word	0x00000000
        /*0010*/ 	.short	0x0002
        /*0012*/ 	.short	0x0010
        /*0014*/ 	.byte	0x00, 0xf5, 0x21, 0x00


	//----- nvinfo : EIATTR_KPARAM_INFO
	.align		4
.L_31:
        /*0018*/ 	.byte	0x04, 0x17
        /*001a*/ 	.short	(.L_33 - .L_32)
.L_32:
        /*001c*/ 	.word	0x00000000
        /*0020*/ 	.short	0x0001
        /*0022*/ 	.short	0x0008
        /*0024*/ 	.byte	0x00, 0xf5, 0x21, 0x00


	//----- nvinfo : EIATTR_KPARAM_INFO
	.align		4
.L_33:
        /*0028*/ 	.byte	0x04, 0x17
        /*002a*/ 	.short	(.L_35 - .L_34)
.L_34:
        /*002c*/ 	.word	0x00000000
        /*0030*/ 	.short	0x0000
        /*0032*/ 	.short	0x0000
        /*0034*/ 	.byte	0x00, 0xf5, 0x21, 0x00


	//----- nvinfo : EIATTR_SPARSE_MMA_MASK
	.align		4
.L_35:
        /*0038*/ 	.byte	0x03, 0x50
        /*003a*/ 	.short	0x0000


	//----- nvinfo : EIATTR_MAXREG_COUNT
	.align		4
        /*003c*/ 	.byte	0x03, 0x1b
        /*003e*/ 	.short	0x00ff


	//----- nvinfo : EIATTR_MERCURY_ISA_VERSION
	.align		4
        /*0040*/ 	.byte	0x03, 0x5f
        /*0042*/ 	.short	0x0101


	//----- nvinfo : EIATTR_VRC_CTA_INIT_COUNT
	.align		4
        /*0044*/ 	.byte	0x02, 0x4a
	.zero		1
	.zero		1


	//----- nvinfo : EIATTR_EXIT_INSTR_OFFSETS
	.align		4
        /*0048*/ 	.byte	0x04, 0x1c
        /*004a*/ 	.short	(.L_37 - .L_36)


	//   ....[0]....
.L_36:
        /*004c*/ 	.word	0x000003f0


	//----- nvinfo : EIATTR_CRS_STACK_SIZE
	.align		4
.L_37:
        /*0050*/ 	.byte	0x04, 0x1e
        /*0052*/ 	.short	(.L_39 - .L_38)
.L_38:
        /*0054*/ 	.word	0x00000000


	//----- nvinfo : EIATTR_CBANK_PARAM_SIZE
	.align		4
.L_39:
        /*0058*/ 	.byte	0x03, 0x19
        /*005a*/ 	.short	0x0018


	//----- nvinfo : EIATTR_PARAM_CBANK
	.align		4
        /*005c*/ 	.byte	0x04, 0x0a
        /*005e*/ 	.short	(.L_41 - .L_40)
	.align		4
.L_40:
        /*0060*/ 	.word	index@(.nv.constant0._Z14prepare_pointsPfS_Pj)
        /*0064*/ 	.short	0x0380
        /*0066*/ 	.short	0x0018


	//----- nvinfo : EIATTR_SW_WAR
	.align		4
.L_41:
        /*0068*/ 	.byte	0x04, 0x36
        /*006a*/ 	.short	(.L_43 - .L_42)
.L_42:
        /*006c*/ 	.word	0x00000008
.L_43:


//--------------------- .nv.callgraph             --------------------------
	.section	.nv.callgraph,"",@"SHT_CUDA_CALLGRAPH"
	.align	4
	.sectionentsize	8
	.align		4
        /*0000*/ 	.word	0x00000000
	.align		4
        /*0004*/ 	.word	0xffffffff
	.align		4
        /*0008*/ 	.word	0x00000000
	.align		4
        /*000c*/ 	.word	0xfffffffe
	.align		4
        /*0010*/ 	.word	0x00000000
	.align		4
        /*0014*/ 	.word	0xfffffffd
	.align		4
        /*0018*/ 	.word	0x00000000
	.align		4
        /*001c*/ 	.word	0xfffffffc


//--------------------- .text._Z11UpdateTwicePfS_f --------------------------
	.section	.text._Z11UpdateTwicePfS_f,"ax",@progbits
	.align	128
        .global         _Z11UpdateTwicePfS_f
        .type           _Z11UpdateTwicePfS_f,@function
        .size           _Z11UpdateTwicePfS_f,(.L_x_18 - _Z11UpdateTwicePfS_f)
        .other          _Z11UpdateTwicePfS_f,@"STO_CUDA_ENTRY STV_DEFAULT"
_Z11UpdateTwicePfS_f:
.text._Z11UpdateTwicePfS_f:
[----:B------:R-:W-:Y:S01]  /*0000*/  LDC R1, c[0x0][0x37c] ;  /* 0x0000df00ff017b82 */ /* 0x000fe20000000800 */
[----:B------:R-:W0:Y:S07]  /*0010*/  S2R R0, SR_TID.X ;  /* 0x0000000000007919 */ /* 0x000e2e0000002100 */
[----:B------:R-:W0:Y:S01]  /*0020*/  S2UR UR6, SR_CTAID.X ;  /* 0x00000000000679c3 */ /* 0x000e220000002500 */
[----:B------:R-:W1:Y:S07]  /*0030*/  LDCU.64 UR4, c[0x0][0x358] ;  /* 0x00006b00ff0477ac */ /* 0x000e6e0008000a00 */
[----:B------:R-:W0:Y:S08]  /*0040*/  LDC R7, c[0x0][0x360] ;  /* 0x0000d800ff077b82 */ /* 0x000e300000000800 */
[----:B------:R-:W2:Y:S08]  /*0050*/  LDC.64 R2, c[0x0][0x380] ;  /* 0x0000e000ff027b82 */ /* 0x000eb00000000a00 */
[----:B------:R-:W3:Y:S01]  /*0060*/  LDC.64 R4, c[0x0][0x388] ;  /* 0x0000e200ff047b82 */ /* 0x000ee20000000a00 */
[----:B0-----:R-:W-:Y:S01]  /*0070*/  IMAD R7, R7, UR6, R0 ;  /* 0x0000000607077c24 */ /* 0x001fe2000f8e0200 */
[----:B------:R-:W0:Y:S03]  /*0080*/  LDCU UR6, c[0x0][0x390] ;  /* 0x00007200ff0677ac */ /* 0x000e260008000800 */
[----:B--2---:R-:W-:-:S05]  /*0090*/  IMAD.WIDE R2, R7, 0x4, R2 ;  /* 0x0000000407027825 */ /* 0x004fca00078e0202 */
[----:B-1----:R-:W2:Y:S01]  /*00a0*/  LDG.E R0, desc[UR4][R2.64] ;  /* 0x0000000402007981 */ /* 0x002ea2000c1e1900 */
[----:B---3--:R-:W-:-:S05]  /*00b0*/  IMAD.WIDE R4, R7, 0x4, R4 ;  /* 0x0000000407047825 */ /* 0x008fca00078e0204 */
[----:B------:R-:W3:Y:S01]  /*00c0*/  LDG.E R8, desc[UR4][R4.64] ;  /* 0x0000000404087981 */ /* 0x000ee2000c1e1900 */
[----:B--2---:R-:W-:Y:S08]  /*00d0*/  F2F.F64.F32 R6, R0 ;  /* 0x0000000000067310 */ /* 0x004ff00000201800 */
[----:B---3--:R-:W1:Y:S02]  /*00e0*/  F2F.F64.F32 R8, R8 ;  /* 0x0000000800087310 */ /* 0x008e640000201800 */
[----:B-1----:R-:W-:-:S10]  /*00f0*/  DFMA R10, R8, 0.5, R6 ;  /* 0x3fe00000080a782b */ /* 0x002fd40000000006 */
[----:B------:R-:W1:Y:S08]  /*0100*/  F2F.F32.F64 R10, R10 ;  /* 0x0000000a000a7310 */ /* 0x000e700000301000 */
[----:B-1----:R-:W1:Y:S08]  /*0110*/  F2F.F64.F32 R12, R10 ;  /* 0x0000000a000c7310 */ /* 0x002e700000201800 */
[----:B0-----:R-:W0:Y:S01]  /*0120*/  F2F.F64.F32 R6, UR6 ;  /* 0x0000000600067d10 */ /* 0x001e220008201800 */
[----:B-1----:R-:W-:-:S02]  /*0130*/  DMUL R14, R12, R12 ;  /* 0x0000000c0c0e7228 */ /* 0x002fc40000000000 */
[----:B0-----:R-:W-:-:S06]  /*0140*/  DADD R6, -R6, 1 ;  /* 0x3ff0000006067429 */ /* 0x001fcc0000000100 */
[----:B------:R-:W-:-:S08]  /*0150*/  DMUL R14, R12, R14 ;  /* 0x0000000e0c0e7228 */ /* 0x000fd00000000000 */
[----:B------:R-:W-:-:S08]  /*0160*/  DFMA R14, R6, R12, R14 ;  /* 0x0000000c060e722b */ /* 0x000fd0000000000e */
[----:B------:R-:W-:-:S06]  /*0170*/  DFMA R14, R14, -0.5, R8 ;  /* 0xbfe000000e0e782b */ /* 0x000fcc0000000008 */
[----:B------:R-:W0:Y:S08]  /*0180*/  F2F.F32.F64 R8, R14 ;  /* 0x0000000e00087310 */ /* 0x000e300000301000 */
[----:B0-----:R-:W0:Y:S02]  /*0190*/  F2F.F64.F32 R8, R8 ;  /* 0x0000000800087310 */ /* 0x001e240000201800 */
[----:B0-----:R-:W-:-:S10]  /*01a0*/  DFMA R12, R8, 0.5, R12 ;  /* 0x3fe00000080c782b */ /* 0x001fd4000000000c */
[----:B------:R-:W0:Y:S08]  /*01b0*/  F2F.F32.F64 R13, R12 ;  /* 0x0000000c000d7310 */ /* 0x000e300000301000 */
[----:B0-----:R-:W0:Y:S02]  /*01c0*/  F2F.F64.F32 R10, R13 ;  /* 0x0000000d000a7310 */ /* 0x001e240000201800 */
[----:B0-----:R-:W-:-:S08]  /*01d0*/  DMUL R16, R10, R10 ;  /* 0x0000000a0a107228 */ /* 0x001fd00000000000 */
[----:B------:R-:W-:-:S08]  /*01e0*/  DMUL R16, R10, R16 ;  /* 0x000000100a107228 */ /* 0x000fd00000000000 */
[----:B------:R-:W-:-:S08]  /*01f0*/  DFMA R16, R6, R10, R16 ;  /* 0x0000000a0610722b */ /* 0x000fd00000000010 */
[----:B------:R-:W-:-:S10]  /*0200*/  DFMA R16, R16, -0.5, R8 ;  /* 0xbfe000001010782b */ /* 0x000fd40000000008 */
[----:B------:R-:W0:Y:S01]  /*0210*/  F2F.F32.F64 R17, R16 ;  /* 0x0000001000117310 */ /* 0x000e220000301000 */
[----:B------:R-:W-:Y:S04]  /*0220*/  STG.E desc[UR4][R2.64], R13 ;  /* 0x0000000d02007986 */ /* 0x000fe8000c101904 */
[----:B0-----:R-:W-:Y:S01]  /*0230*/  STG.E desc[UR4][R4.64], R17 ;  /* 0x0000001104007986 */ /* 0x001fe2000c101904 */
[----:B------:R-:W-:Y:S05]  /*0240*/  EXIT ;  /* 0x000000000000794d */ /* 0x000fea0003800000 */
.L_x_0:
[----:B------:R-:W-:-:S00]  /*0250*/  BRA `(.L_x_0) ;  /* 0xfffffffc00fc7947 */ /* 0x000fc0000383ffff */
[----:B------:R-:W-:-:S00]  /*0260*/  NOP ;  /* 0x0000000000007918 */ /* 0x000fc00000000000 */
        /* <DEDUP_REMOVED lines=9> */
.L_x_18:


//--------------------- .text._Z14prepare_pointsPfS_Pj --------------------------
	.section	.text._Z14prepare_pointsPfS_Pj,"ax",@progbits
	.align	128
        .global         _Z14prepare_pointsPfS_Pj
        .type           _Z14prepare_pointsPfS_Pj,@function
        .size           _Z14prepare_pointsPfS_Pj,(.L_x_17 - _Z14prepare_pointsPfS_Pj)
        .other          _Z14prepare_pointsPfS_Pj,@"STO_CUDA_ENTRY STV_DEFAULT"
_Z14prepare_pointsPfS_Pj:
.text._Z14prepare_pointsPfS_Pj:
[----:B------:R-:W-:Y:S01]  /*0000*/  LDC R1, c[0x0][0x37c] ;  /* 0x0000df00ff017b82 */ /* 0x000fe20000000800 */
[----:B------:R-:W0:Y:S07]  /*0010*/  S2R R3, SR_TID.X ;  /* 0x0000000000037919 */ /* 0x000e2e0000002100 */
[----:B------:R-:W0:Y:S01]  /*0020*/  S2UR UR6, SR_CTAID.X ;  /* 0x00000000000679c3 */ /* 0x000e220000002500 */
[----:B------:R-:W1:Y:S07]  /*0030*/  LDCU.64 UR4, c[0x0][0x358] ;  /* 0x00006b00ff0477ac */ /* 0x000e6e0008000a00 */
[----:B------:R-:W0:Y:S08]  /*0040*/  LDC R2, c[0x0][0x360] ;  /* 0x0000d800ff027b82 */ /* 0x000e300000000800 */
[----:B------:R-:W2:Y:S01]  /*0050*/  LDC.64 R4, c[0x0][0x390] ;  /* 0x0000e400ff047b82 */ /* 0x000ea20000000a00 */
[----:B0-----:R-:W-:-:S04]  /*0060*/  IMAD R2, R2, UR6, R3 ;  /* 0x0000000602027c24 */ /* 0x001fc8000f8e0203 */
[----:B--2---:R-:W-:-:S05]  /*0070*/  IMAD.WIDE R4, R2, 0x4, R4 ;  /* 0x0000000402047825 */ /* 0x004fca00078e0204 */
[----:B-1----:R-:W2:Y:S01]  /*0080*/  LDG.E R0, desc[UR4][R4.64] ;  /* 0x0000000404007981 */ /* 0x002ea2000c1e1900 */
[----:B------:R-:W-:Y:S01]  /*0090*/  IMAD.MOV.U32 R8, RZ, RZ, 0x3dcccccd ;  /* 0x3dcccccdff087424 */ /* 0x000fe200078e00ff */
[----:B------:R-:W-:Y:S01]  /*00a0*/  BSSY.RECONVERGENT B0, `(.L_x_1) ;  /* 0x0000016000007945 */ /* 0x000fe20003800200 */
[----:B------:R-:W-:-:S04]  /*00b0*/  IMAD.MOV.U32 R6, RZ, RZ, 0x41200000 ;  /* 0x41200000ff067424 */ /* 0x000fc800078e00ff */
[----:B------:R-:W-:-:S04]  /*00c0*/  FFMA R7, R8, -R6, 1 ;  /* 0x3f80000008077423 */ /* 0x000fc80000000806 */
[----:B------:R-:W-:Y:S01]  /*00d0*/  FFMA R7, R7, R8, 0.10000000149011611938 ;  /* 0x3dcccccd07077423 */ /* 0x000fe20000000008 */
[----:B--2---:R-:W-:-:S05]  /*00e0*/  IMAD.SHL.U32 R3, R0, 0x2000, RZ ;  /* 0x0000200000037824 */ /* 0x004fca00078e00ff */
[----:B------:R-:W-:-:S04]  /*00f0*/  LOP3.LUT R3, R3, R0, RZ, 0x3c, !PT ;  /* 0x0000000003037212 */ /* 0x000fc800078e3cff */
[----:B------:R-:W-:-:S04]  /*0100*/  SHF.R.U32.HI R0, RZ, 0x11, R3 ;  /* 0x00000011ff007819 */ /* 0x000fc80000011603 */
[----:B------:R-:W-:-:S05]  /*0110*/  LOP3.LUT R0, R0, R3, RZ, 0x3c, !PT ;  /* 0x0000000300007212 */ /* 0x000fca00078e3cff */
[----:B------:R-:W-:-:S05]  /*0120*/  IMAD.SHL.U32 R3, R0, 0x20, RZ ;  /* 0x0000002000037824 */ /* 0x000fca00078e00ff */
[----:B------:R-:W-:-:S04]  /*0130*/  LOP3.LUT R3, R3, R0, RZ, 0x3c, !PT ;  /* 0x0000000003037212 */ /* 0x000fc800078e3cff */
[----:B------:R-:W-:Y:S01]  /*0140*/  I2FP.F32.U32 R0, R3 ;  /* 0x0000000300007245 */ /* 0x000fe20000201000 */
[----:B------:R0:W-:Y:S04]  /*0150*/  STG.E desc[UR4][R4.64], R3 ;  /* 0x0000000304007986 */ /* 0x0001e8000c101904 */
[----:B------:R-:W-:-:S04]  /*0160*/  FMUL R0, R0, 2.3283064365386962891e-10 ;  /* 0x2f80000000007820 */ /* 0x000fc80000400000 */
[----:B------:R-:W1:Y:S01]  /*0170*/  FCHK P0, R0, 10 ;  /* 0x4120000000007902 */ /* 0x000e620000000000 */
[----:B------:R-:W-:-:S04]  /*0180*/  FFMA R8, R0, R7, RZ ;  /* 0x0000000700087223 */ /* 0x000fc800000000ff */
[----:B------:R-:W-:-:S04]  /*0190*/  FFMA R9, R8, -10, R0 ;  /* 0xc120000008097823 */ /* 0x000fc80000000000 */
[----:B------:R-:W-:Y:S01]  /*01a0*/  FFMA R7, R7, R9, R8 ;  /* 0x0000000907077223 */ /* 0x000fe20000000008 */
[----:B01----:R-:W-:Y:S06]  /*01b0*/  @!P0 BRA `(.L_x_2) ;  /* 0x0000000000108947 */ /* 0x003fec0003800000 */
[----:B------:R-:W-:Y:S01]  /*01c0*/  IMAD.MOV.U32 R3, RZ, RZ, R0 ;  /* 0x000000ffff037224 */ /* 0x000fe200078e0000 */
[----:B------:R-:W-:-:S07]  /*01d0*/  MOV R8, 0x1f0 ;  /* 0x000001f000087802 */ /* 0x000fce0000000f00 */
[----:B------:R-:W-:Y:S05]  /*01e0*/  CALL.REL.NOINC `($__internal_0_$__cuda_sm3x_div_rn_noftz_f32_slowpath) ;  /* 0x0000000000847944 */ /* 0x000fea0003c00000 */
[----:B------:R-:W-:-:S07]  /*01f0*/  IMAD.MOV.U32 R7, RZ, RZ, R0 ;  /* 0x000000ffff077224 */ /* 0x000fce00078e0000 */
.L_x_2:
[----:B------:R-:W-:Y:S05]  /*0200*/  BSYNC.RECONVERGENT B0 ;  /* 0x0000000000007941 */ /* 0x000fea0003800200 */
.L_x_1:
[----:B------:R-:W0:Y:S02]  /*0210*/  LDC.64 R8, c[0x0][0x380] ;  /* 0x0000e000ff087b82 */ /* 0x000e240000000a00 */
[----:B0-----:R-:W-:-:S05]  /*0220*/  IMAD.WIDE R8, R2, 0x4, R8 ;  /* 0x0000000402087825 */ /* 0x001fca00078e0208 */
[----:B------:R0:W-:Y:S04]  /*0230*/  STG.E desc[UR4][R8.64], R7 ;  /* 0x0000000708007986 */ /* 0x0001e8000c101904 */
[----:B------:R-:W2:Y:S01]  /*0240*/  LDG.E R0, desc[UR4][R4.64] ;  /* 0x0000000404007981 */ /* 0x000ea2000c1e1900 */
[----:B------:R-:W-:Y:S01]  /*0250*/  IMAD.MOV.U32 R11, RZ, RZ, 0x3dcccccd ;  /* 0x3dcccccdff0b7424 */ /* 0x000fe200078e00ff */
[----:B------:R-:W-:Y:S03]  /*0260*/  BSSY.RECONVERGENT B0, `(.L_x_3) ;  /* 0x0000015000007945 */ /* 0x000fe60003800200 */
[----:B0-----:R-:W-:Y:S01]  /*0270*/  FFMA R8, R11, -R6, 1 ;  /* 0x3f8000000b087423 */ /* 0x001fe20000000806 */
        /* <DEDUP_REMOVED lines=8> */
[----:B------:R-:W-:Y:S01]  /*0300*/  FMUL R7, R0, 2.3283064365386962891e-10 ;  /* 0x2f80000000077820 */ /* 0x000fe20000400000 */
[----:B------:R-:W-:-:S03]  /*0310*/  FFMA R0, R8, R11, 0.10000000149011611938 ;  /* 0x3dcccccd08007423 */ /* 0x000fc6000000000b */
        /* <DEDUP_REMOVED lines=9> */
.L_x_4:
[----:B------:R-:W-:Y:S05]  /*03b0*/  BSYNC.RECONVERGENT B0 ;  /* 0x0000000000007941 */ /* 0x000fea0003800200 */
.L_x_3:
[----:B------:R-:W0:Y:S02]  /*03c0*/  LDC.64 R4, c[0x0][0x388] ;  /* 0x0000e200ff047b82 */ /* 0x000e240000000a00 */
[----:B0-----:R-:W-:-:S05]  /*03d0*/  IMAD.WIDE R2, R2, 0x4, R4 ;  /* 0x0000000402027825 */ /* 0x001fca00078e0204 */
[----:B------:R-:W-:Y:S01]  /*03e0*/  STG.E desc[UR4][R2.64], R9 ;  /* 0x0000000902007986 */ /* 0x000fe2000c101904 */
[----:B------:R-:W-:Y:S05]  /*03f0*/  EXIT ;  /* 0x000000000000794d */ /* 0x000fea0003800000 */
        .weak           $__internal_0_$__cuda_sm3x_div_rn_noftz_f32_slowpath
        .type           $__internal_0_$__cuda_sm3x_div_rn_noftz_f32_slowpath,@function
        .size           $__internal_0_$__cuda_sm3x_div_rn_noftz_f32_slowpath,(.L_x_17 - $__internal_0_$__cuda_sm3x_div_rn_noftz_f32_slowpath)
$__internal_0_$__cuda_sm3x_div_rn_noftz_f32_slowpath:
[----:B------:R-:W-:Y:S01]  /*0400*/  SHF.R.U32.HI R7, RZ, 0x17, R6 ;  /* 0x00000017ff077819 */ /* 0x000fe20000011606 */
[----:B------:R-:W-:Y:S01]  /*0410*/  BSSY.RECONVERGENT B1, `(.L_x_5) ;  /* 0x0000064000017945 */ /* 0x000fe20003800200 */
[----:B------:R-:W-:Y:S01]  /*0420*/  SHF.R.U32.HI R0, RZ, 0x17, R3 ;  /* 0x00000017ff007819 */ /* 0x000fe20000011603 */
[----:B------:R-:W-:Y:S01]  /*0430*/  IMAD.MOV.U32 R10, RZ, RZ, 0x41200000 ;  /* 0x41200000ff0a7424 */ /* 0x000fe200078e00ff */
[----:B------:R-:W-:Y:S02]  /*0440*/  LOP3.LUT R7, R7, 0xff, RZ, 0xc0, !PT ;  /* 0x000000ff07077812 */ /* 0x000fe400078ec0ff */
[----:B------:R-:W-:-:S03]  /*0450*/  LOP3.LUT R14, R0, 0xff, RZ, 0xc0, !PT ;  /* 0x000000ff000e7812 */ /* 0x000fc600078ec0ff */
[----:B------:R-:W-:Y:S02]  /*0460*/  VIADD R11, R7, 0xffffffff ;  /* 0xffffffff070b7836 */ /* 0x000fe40000000000 */
[----:B------:R-:W-:-:S03]  /*0470*/  VIADD R12, R14, 0xffffffff ;  /* 0xffffffff0e0c7836 */ /* 0x000fc60000000000 */
[----:B------:R-:W-:-:S04]  /*0480*/  ISETP.GT.U32.AND P0, PT, R11, 0xfd, PT ;  /* 0x000000fd0b00780c */ /* 0x000fc80003f04070 */
[----:B------:R-:W-:-:S13]  /*0490*/  ISETP.GT.U32.OR P0, PT, R12, 0xfd, P0 ;  /* 0x000000fd0c00780c */ /* 0x000fda0000704470 */
[----:B------:R-:W-:Y:S01]  /*04a0*/  @!P0 IMAD.MOV.U32 R9, RZ, RZ, RZ ;  /* 0x000000ffff098224 */ /* 0x000fe200078e00ff */
[----:B------:R-:W-:Y:S06]  /*04b0*/  @!P0 BRA `(.L_x_6) ;  /* 0x0000000000608947 */ /* 0x000fec0003800000 */
[----:B------:R-:W-:Y:S01]  /*04c0*/  IMAD.MOV.U32 R0, RZ, RZ, 0x41200000 ;  /* 0x41200000ff007424 */ /* 0x000fe200078e00ff */
[----:B------:R-:W-:-:S04]  /*04d0*/  FSETP.GTU.FTZ.AND P0, PT, |R3|, +INF , PT ;  /* 0x7f8000000300780b */ /* 0x000fc80003f1c200 */
[----:B------:R-:W-:-:S04]  /*04e0*/  FSETP.GTU.FTZ.AND P1, PT, |R0|, +INF , PT ;  /* 0x7f8000000000780b */ /* 0x000fc80003f3c200 */
[----:B------:R-:W-:-:S13]  /*04f0*/  PLOP3.LUT P0, PT, P0, P1, PT, 0xf8, 0x8f ;  /* 0x00000000008f781c */ /* 0x000fda0000703f70 */
[----:B------:R-:W-:Y:S05]  /*0500*/  @P0 BRA `(.L_x_7) ;  /* 0x00000004004c0947 */ /* 0x000fea0003800000 */
[----:B------:R-:W-:-:S13]  /*0510*/  LOP3.LUT P0, RZ, R10, 0x7fffffff, R3, 0xc8, !PT ;  /* 0x7fffffff0aff7812 */ /* 0x000fda000780c803 */
[----:B------:R-:W-:Y:S05]  /*0520*/  @!P0 BRA `(.L_x_8) ;  /* 0x00000004003c8947 */ /* 0x000fea0003800000 */
[C---:B------:R-:W-:Y:S02]  /*0530*/  FSETP.NEU.FTZ.AND P2, PT, |R3|.reuse, +INF , PT ;  /* 0x7f8000000300780b */ /* 0x040fe40003f5d200 */
[----:B------:R-:W-:Y:S02]  /*0540*/  FSETP.NEU.FTZ.AND P1, PT, |R0|, +INF , PT ;  /* 0x7f8000000000780b */ /* 0x000fe40003f3d200 */
[----:B------:R-:W-:-:S11]  /*0550*/  FSETP.NEU.FTZ.AND P0, PT, |R3|, +INF , PT ;  /* 0x7f8000000300780b */ /* 0x000fd60003f1d200 */
[----:B------:R-:W-:Y:S05]  /*0560*/  @!P1 BRA !P2, `(.L_x_8) ;  /* 0x00000004002c9947 */ /* 0x000fea0005000000 */
[----:B------:R-:W-:-:S04]  /*0570*/  LOP3.LUT P2, RZ, R3, 0x7fffffff, RZ, 0xc0, !PT ;  /* 0x7fffffff03ff7812 */ /* 0x000fc8000784c0ff */
[----:B------:R-:W-:-:S13]  /*0580*/  PLOP3.LUT P1, PT, P1, P2, PT, 0x2f, 0xf2 ;  /* 0x0000000000f2781c */ /* 0x000fda0000f24577 */
[----:B------:R-:W-:Y:S05]  /*0590*/  @P1 BRA `(.L_x_9) ;  /* 0x0000000400181947 */ /* 0x000fea0003800000 */
[----:B------:R-:W-:-:S04]  /*05a0*/  LOP3.LUT P1, RZ, R10, 0x7fffffff, RZ, 0xc0, !PT ;  /* 0x7fffffff0aff7812 */ /* 0x000fc8000782c0ff */
[----:B------:R-:W-:-:S13]  /*05b0*/  PLOP3.LUT P0, PT, P0, P1, PT, 0x2f, 0xf2 ;  /* 0x0000000000f2781c */ /* 0x000fda0000702577 */
[----:B------:R-:W-:Y:S05]  /*05c0*/  @P0 BRA `(.L_x_10) ;  /* 0x0000000400000947 */ /* 0x000fea0003800000 */
[----:B------:R-:W-:Y:S02]  /*05d0*/  ISETP.GE.AND P0, PT, R12, RZ, PT ;  /* 0x000000ff0c00720c */ /* 0x000fe40003f06270 */
[----:B------:R-:W-:-:S11]  /*05e0*/  ISETP.GE.AND P1, PT, R11, RZ, PT ;  /* 0x000000ff0b00720c */ /* 0x000fd60003f26270 */
[----:B------:R-:W-:Y:S02]  /*05f0*/  @P0 IMAD.MOV.U32 R9, RZ, RZ, RZ ;  /* 0x000000ffff090224 */ /* 0x000fe400078e00ff */
[----:B------:R-:W-:Y:S01]  /*0600*/  @!P0 FFMA R3, R3, 1.84467440737095516160e+19, RZ ;  /* 0x5f80000003038823 */ /* 0x000fe200000000ff */
[----:B------:R-:W-:Y:S02]  /*0610*/  @!P0 IMAD.MOV.U32 R9, RZ, RZ, -0x40 ;  /* 0xffffffc0ff098424 */ /* 0x000fe400078e00ff */
[----:B------:R-:W-:Y:S02]  /*0620*/  @!P1 FFMA R10, R0, 1.84467440737095516160e+19, RZ ;  /* 0x5f800000000a9823 */ /* 0x000fe400000000ff */
[----:B------:R-:W-:-:S07]  /*0630*/  @!P1 VIADD R9, R9, 0x40 ;  /* 0x0000004009099836 */ /* 0x000fce0000000000 */
.L_x_6:
[----:B------:R-:W-:Y:S01]  /*0640*/  LEA R11, R7, 0xc0800000, 0x17 ;  /* 0xc0800000070b7811 */ /* 0x000fe200078eb8ff */
[----:B------:R-:W-:Y:S04]  /*0650*/  BSSY.RECONVERGENT B2, `(.L_x_11) ;  /* 0x0000036000027945 */ /* 0x000fe80003800200 */
[----:B------:R-:W-:Y:S02]  /*0660*/  IMAD.IADD R11, R10, 0x1, -R11 ;  /* 0x000000010a0b7824 */ /* 0x000fe400078e0a0b */
[----:B------:R-:W-:Y:S02]  /*0670*/  VIADD R10, R14, 0xffffff81 ;  /* 0xffffff810e0a7836 */ /* 0x000fe40000000000 */
[----:B------:R-:W0:Y:S01]  /*0680*/  MUFU.RCP R12, R11 ;  /* 0x0000000b000c7308 */ /* 0x000e220000001000 */
[----:B------:R-:W-:Y:S01]  /*0690*/  FADD.FTZ R13, -R11, -RZ ;  /* 0x800000ff0b0d7221 */ /* 0x000fe20000010100 */
[C---:B------:R-:W-:Y:S01]  /*06a0*/  IMAD R0, R10.reuse, -0x800000, R3 ;  /* 0xff8000000a007824 */ /* 0x040fe200078e0203 */
[----:B------:R-:W-:-:S05]  /*06b0*/  IADD3 R10, PT, PT, R10, 0x7f, -R7 ;  /* 0x0000007f0a0a7810 */ /* 0x000fca0007ffe807 */
[----:B------:R-:W-:Y:S02]  /*06c0*/  IMAD.IADD R10, R10, 0x1, R9 ;  /* 0x000000010a0a7824 */ /* 0x000fe400078e0209 */
[----:B0-----:R-:W-:-:S04]  /*06d0*/  FFMA R15, R12, R13, 1 ;  /* 0x3f8000000c0f7423 */ /* 0x001fc8000000000d */
[----:B------:R-:W-:-:S04]  /*06e0*/  FFMA R14, R12, R15, R12 ;  /* 0x0000000f0c0e7223 */ /* 0x000fc8000000000c */
[----:B------:R-:W-:-:S04]  /*06f0*/  FFMA R3, R0, R14, RZ ;  /* 0x0000000e00037223 */ /* 0x000fc800000000ff */
[----:B------:R-:W-:-:S04]  /*0700*/  FFMA R12, R13, R3, R0 ;  /* 0x000000030d0c7223 */ /* 0x000fc80000000000 */
[----:B------:R-:W-:-:S04]  /*0710*/  FFMA R15, R14, R12, R3 ;  /* 0x0000000c0e0f7223 */ /* 0x000fc80000000003 */
[----:B------:R-:W-:-:S04]  /*0720*/  FFMA R12, R13, R15, R0 ;  /* 0x0000000f0d0c7223 */ /* 0x000fc80000000000 */
[----:B------:R-:W-:-:S05]  /*0730*/  FFMA R0, R14, R12, R15 ;  /* 0x0000000c0e007223 */ /* 0x000fca000000000f */
[----:B------:R-:W-:-:S04]  /*0740*/  SHF.R.U32.HI R3, RZ, 0x17, R0 ;  /* 0x00000017ff037819 */ /* 0x000fc80000011600 */
[----:B------:R-:W-:-:S05]  /*0750*/  LOP3.LUT R3, R3, 0xff, RZ, 0xc0, !PT ;  /* 0x000000ff03037812 */ /* 0x000fca00078ec0ff */
[----:B------:R-:W-:-:S04]  /*0760*/  IMAD.IADD R9, R3, 0x1, R10 ;  /* 0x0000000103097824 */ /* 0x000fc800078e020a */
[----:B------:R-:W-:-:S05]  /*0770*/  VIADD R3, R9, 0xffffffff ;  /* 0xffffffff09037836 */ /* 0x000fca0000000000 */
[----:B------:R-:W-:-:S13]  /*0780*/  ISETP.GE.U32.AND P0, PT, R3, 0xfe, PT ;  /* 0x000000fe0300780c */ /* 0x000fda0003f06070 */
[----:B------:R-:W-:Y:S05]  /*0790*/  @!P0 BRA `(.L_x_12) ;  /* 0x0000000000808947 */ /* 0x000fea0003800000 */
[----:B------:R-:W-:-:S13]  /*07a0*/  ISETP.GT.AND P0, PT, R9, 0xfe, PT ;  /* 0x000000fe0900780c */ /* 0x000fda0003f04270 */
[----:B------:R-:W-:Y:S05]  /*07b0*/  @P0 BRA `(.L_x_13) ;  /* 0x00000000006c0947 */ /* 0x000fea0003800000 */
[----:B------:R-:W-:-:S13]  /*07c0*/  ISETP.GE.AND P0, PT, R9, 0x1, PT ;  /* 0x000000010900780c */ /* 0x000fda0003f06270 */
[----:B------:R-:W-:Y:S05]  /*07d0*/  @P0 BRA `(.L_x_14) ;  /* 0x0000000000740947 */ /* 0x000fea0003800000 */
[----:B------:R-:W-:Y:S02]  /*07e0*/  ISETP.GE.AND P0, PT, R9, -0x18, PT ;  /* 0xffffffe80900780c */ /* 0x000fe40003f06270 */
[----:B------:R-:W-:-:S11]  /*07f0*/  LOP3.LUT R0, R0, 0x80000000, RZ, 0xc0, !PT ;  /* 0x8000000000007812 */ /* 0x000fd600078ec0ff */
[----:B------:R-:W-:Y:S05]  /*0800*/  @!P0 BRA `(.L_x_14) ;  /* 0x0000000000688947 */ /* 0x000fea0003800000 */
[CCC-:B------:R-:W-:Y:S01]  /*0810*/  FFMA.RZ R3, R14.reuse, R12.reuse, R15.reuse ;  /* 0x0000000c0e037223 */ /* 0x1c0fe2000000c00f */
[CCC-:B------:R-:W-:Y:S01]  /*0820*/  FFMA.RM R10, R14.reuse, R12.reuse, R15.reuse ;  /* 0x0000000c0e0a7223 */ /* 0x1c0fe2000000400f */
[C---:B------:R-:W-:Y:S02]  /*0830*/  ISETP.NE.AND P2, PT, R9.reuse, RZ, PT ;  /* 0x000000ff0900720c */ /* 0x040fe40003f45270 */
[----:B------:R-:W-:Y:S02]  /*0840*/  ISETP.NE.AND P1, PT, R9, RZ, PT ;  /* 0x000000ff0900720c */ /* 0x000fe40003f25270 */
[----:B------:R-:W-:Y:S01]  /*0850*/  LOP3.LUT R7, R3, 0x7fffff, RZ, 0xc0, !PT ;  /* 0x007fffff03077812 */ /* 0x000fe200078ec0ff */
[----:B------:R-:W-:Y:S01]  /*0860*/  FFMA.RP R3, R14, R12, R15 ;  /* 0x0000000c0e037223 */ /* 0x000fe2000000800f */
[----:B------:R-:W-:Y:S02]  /*0870*/  VIADD R12, R9, 0x20 ;  /* 0x00000020090c7836 */ /* 0x000fe40000000000 */
[----:B------:R-:W-:Y:S01]  /*0880*/  LOP3.LUT R7, R7, 0x800000, RZ, 0xfc, !PT ;  /* 0x0080000007077812 */ /* 0x000fe200078efcff */
[----:B------:R-:W-:Y:S01]  /*0890*/  IMAD.MOV R9, RZ, RZ, -R9 ;  /* 0x000000ffff097224 */ /* 0x000fe200078e0a09 */
[----:B------:R-:W-:-:S02]  /*08a0*/  FSETP.NEU.FTZ.AND P0, PT, R3, R10, PT ;  /* 0x0000000a0300720b */ /* 0x000fc40003f1d000 */
[----:B------:R-:W-:Y:S02]  /*08b0*/  SHF.L.U32 R12, R7, R12, RZ ;  /* 0x0000000c070c7219 */ /* 0x000fe400000006ff */
[----:B------:R-:W-:Y:S02]  /*08c0*/  SEL R10, R9, RZ, P2 ;  /* 0x000000ff090a7207 */ /* 0x000fe40001000000 */
[----:B------:R-:W-:Y:S02]  /*08d0*/  ISETP.NE.AND P1, PT, R12, RZ, P1 ;  /* 0x000000ff0c00720c */ /* 0x000fe40000f25270 */
[----:B------:R-:W-:Y:S02]  /*08e0*/  SHF.R.U32.HI R10, RZ, R10, R7 ;  /* 0x0000000aff0a7219 */ /* 0x000fe40000011607 */
[----:B------:R-:W-:Y:S02]  /*08f0*/  PLOP3.LUT P0, PT, P0, P1, PT, 0xf8, 0x8f ;  /* 0x00000000008f781c */ /* 0x000fe40000703f70 */
[----:B------:R-:W-:-:S02]  /*0900*/  SHF.R.U32.HI R12, RZ, 0x1, R10 ;  /* 0x00000001ff0c7819 */ /* 0x000fc4000001160a */
[----:B------:R-:W-:-:S04]  /*0910*/  SEL R3, RZ, 0x1, !P0 ;  /* 0x00000001ff037807 */ /* 0x000fc80004000000 */
[----:B------:R-:W-:-:S04]  /*0920*/  LOP3.LUT R3, R3, 0x1, R12, 0xf8, !PT ;  /* 0x0000000103037812 */ /* 0x000fc800078ef80c */
[----:B------:R-:W-:-:S05]  /*0930*/  LOP3.LUT R3, R3, R10, RZ, 0xc0, !PT ;  /* 0x0000000a03037212 */ /* 0x000fca00078ec0ff */
[----:B------:R-:W-:-:S05]  /*0940*/  IMAD.IADD R3, R12, 0x1, R3 ;  /* 0x000000010c037824 */ /* 0x000fca00078e0203 */
[----:B------:R-:W-:Y:S01]  /*0950*/  LOP3.LUT R0, R3, R0, RZ, 0xfc, !PT ;  /* 0x0000000003007212 */ /* 0x000fe200078efcff */
[----:B------:R-:W-:Y:S06]  /*0960*/  BRA `(.L_x_14) ;  /* 0x0000000000107947 */ /* 0x000fec0003800000 */
.L_x_13:
[----:B------:R-:W-:-:S04]  /*0970*/  LOP3.LUT R0, R0, 0x80000000, RZ, 0xc0, !PT ;  /* 0x8000000000007812 */ /* 0x000fc800078ec0ff */
[----:B------:R-:W-:Y:S01]  /*0980*/  LOP3.LUT R0, R0, 0x7f800000, RZ, 0xfc, !PT ;  /* 0x7f80000000007812 */ /* 0x000fe200078efcff */
[----:B------:R-:W-:Y:S06]  /*0990*/  BRA `(.L_x_14) ;  /* 0x0000000000047947 */ /* 0x000fec0003800000 */
.L_x_12:
[----:B------:R-:W-:-:S07]  /*09a0*/  IMAD R0, R10, 0x800000, R0 ;  /* 0x008000000a007824 */ /* 0x000fce00078e0200 */
.L_x_14:
[----:B------:R-:W-:Y:S05]  /*09b0*/  BSYNC.RECONVERGENT B2 ;  /* 0x0000000000027941 */ /* 0x000fea0003800200 */
.L_x_11:
[----:B------:R-:W-:Y:S05]  /*09c0*/  BRA `(.L_x_15) ;  /* 0x0000000000207947 */ /* 0x000fea0003800000 */
.L_x_10:
[----:B------:R-:W-:-:S04]  /*09d0*/  LOP3.LUT R0, R10, 0x80000000, R3, 0x48, !PT ;  /* 0x800000000a007812 */ /* 0x000fc800078e4803 */
[----:B------:R-:W-:Y:S01]  /*09e0*/  LOP3.LUT R0, R0, 0x7f800000, RZ, 0xfc, !PT ;  /* 0x7f80000000007812 */ /* 0x000fe200078efcff */
[----:B------:R-:W-:Y:S06]  /*09f0*/  BRA `(.L_x_15) ;  /* 0x0000000000147947 */ /* 0x000fec0003800000 */
.L_x_9:
[----:B------:R-:W-:Y:S01]  /*0a00*/  LOP3.LUT R0, R10, 0x80000000, R3, 0x48, !PT ;  /* 0x800000000a007812 */ /* 0x000fe200078e4803 */
[----:B------:R-:W-:Y:S06]  /*0a10*/  BRA `(.L_x_15) ;  /* 0x00000000000c7947 */ /* 0x000fec0003800000 */
.L_x_8:
[----:B------:R-:W0:Y:S01]  /*0a20*/  MUFU.RSQ R0, -QNAN ;  /* 0xffc0000000007908 */ /* 0x000e220000001400 */
[----:B------:R-:W-:Y:S05]  /*0a30*/  BRA `(.L_x_15) ;  /* 0x0000000000047947 */ /* 0x000fea0003800000 */
.L_x_7:
[----:B------:R-:W-:-:S07]  /*0a40*/  FADD.FTZ R0, R3, R0 ;  /* 0x0000000003007221 */ /* 0x000fce0000010000 */
.L_x_15:
[----:B------:R-:W-:Y:S05]  /*0a50*/  BSYNC.RECONVERGENT B1 ;  /* 0x0000000000017941 */ /* 0x000fea0003800200 */
.L_x_5:
[----:B------:R-:W-:-:S04]  /*0a60*/  IMAD.MOV.U32 R9, RZ, RZ, 0x0 ;  /* 0x00000000ff097424 */ /* 0x000fc800078e00ff */
[----:B0-----:R-:W-:Y:S05]  /*0a70*/  RET.REL.NODEC R8 `(_Z14prepare_pointsPfS_Pj) ;  /* 0xfffffff408607950 */ /* 0x001fea0003c3ffff */
.L_x_16:
        /* <DEDUP_REMOVED lines=16> */
.L_x_17:


//--------------------- .nv.shared.reserved.0     --------------------------
	.section	.nv.shared.reserved.0,"aw",@nobits
	.weak		__nv_reservedSMEM_offset_0_alias
	.size		__nv_reservedSMEM_offset_0_alias, 0, 64
	.other		__nv_reservedSMEM_offset_0_alias,@"STO_CUDA_RESERVED_SHARED STV_DEFAULT"
__nv_reservedSMEM_offset_0_alias:
	.zero		0
	.zero		64


//--------------------- .nv.constant0._Z11UpdateTwicePfS_f --------------------------
	.section	.nv.constant0._Z11UpdateTwicePfS_f,"a",@progbits
	.sectionflags	@""
	.align	4
.nv.constant0._Z11UpdateTwicePfS_f:
	.zero		916


//--------------------- .nv.constant0._Z14prepare_pointsPfS_Pj --------------------------
	.section	.nv.constant0._Z14prepare_pointsPfS_Pj,"a",@progbits
	.sectionflags	@""
	.align	4
.nv.constant0._Z14prepare_pointsPfS_Pj:
	.zero		920


//--------------------- SYMBOLS --------------------------

	.type		.nv.reservedSmem.offset0,@object
	.size		.nv.reservedSmem.offset0,0x4
